//
// Generated by NVIDIA NVVM Compiler
//
// Compiler Build ID: CL-36424714
// Cuda compilation tools, release 13.0, V13.0.88
// Based on NVVM 20.0.0
//

.version 9.0
.target sm_100
.address_size 64

	// .globl	_Z8identityPviS_i

.visible .entry _Z8identityPviS_i(
	.param .u64 .ptr .align 1 _Z8identityPviS_i_param_0,
	.param .u32 _Z8identityPviS_i_param_1,
	.param .u64 .ptr .align 1 _Z8identityPviS_i_param_2,
	.param .u32 _Z8identityPviS_i_param_3
)
{
	.reg .pred 	%p<10>;
	.reg .b32 	%r<60>;
	.reg .b64 	%rd<143>;

	ld.param.u64 	%rd25, [_Z8identityPviS_i_param_0];
	ld.param.u32 	%r19, [_Z8identityPviS_i_param_1];
	ld.param.u64 	%rd26, [_Z8identityPviS_i_param_2];
	cvta.to.global.u64 	%rd1, %rd25;
	cvta.to.global.u64 	%rd2, %rd26;
	add.s64 	%rd135, %rd2, 8;
	mov.b32 	%r20, 42;
	st.global.u32 	[%rd2+8], %r20;
	setp.lt.s32 	%p1, %r19, 1;
	@%p1 bra 	$L__BB0_13;
	add.s64 	%rd136, %rd1, 8;
	add.s32 	%r22, %r19, -1;
	shr.u32 	%r23, %r22, 2;
	add.s32 	%r1, %r23, 1;
	and.b32  	%r2, %r1, 15;
	setp.lt.u32 	%p2, %r19, 61;
	mov.b32 	%r56, 0;
	@%p2 bra 	$L__BB0_4;
	and.b32  	%r24, %r1, 2147483632;
	neg.s32 	%r54, %r24;
	mov.b64 	%rd132, 0;
$L__BB0_3:
	.pragma "nounroll";
	ld.global.u32 	%r25, [%rd136];
	st.global.u32 	[%rd135], %r25;
	add.s64 	%rd28, %rd136, %rd132;
	add.s64 	%rd29, %rd135, %rd132;
	ld.global.u32 	%r26, [%rd28];
	st.global.u32 	[%rd29], %r26;
	add.s64 	%rd30, %rd28, %rd132;
	add.s64 	%rd31, %rd30, 4;
	add.s64 	%rd32, %rd29, %rd132;
	add.s64 	%rd33, %rd32, 4;
	ld.global.u32 	%r27, [%rd30+4];
	st.global.u32 	[%rd32+4], %r27;
	add.s64 	%rd34, %rd31, %rd132;
	add.s64 	%rd35, %rd34, 8;
	add.s64 	%rd36, %rd33, %rd132;
	add.s64 	%rd37, %rd36, 8;
	ld.global.u32 	%r28, [%rd34+8];
	st.global.u32 	[%rd36+8], %r28;
	add.s64 	%rd38, %rd35, %rd132;
	add.s64 	%rd39, %rd38, 12;
	add.s64 	%rd40, %rd37, %rd132;
	add.s64 	%rd41, %rd40, 12;
	ld.global.u32 	%r29, [%rd38+12];
	st.global.u32 	[%rd40+12], %r29;
	add.s64 	%rd42, %rd39, %rd132;
	add.s64 	%rd43, %rd42, 16;
	add.s64 	%rd44, %rd41, %rd132;
	add.s64 	%rd45, %rd44, 16;
	ld.global.u32 	%r30, [%rd42+16];
	st.global.u32 	[%rd44+16], %r30;
	add.s64 	%rd46, %rd43, %rd132;
	add.s64 	%rd47, %rd46, 20;
	add.s64 	%rd48, %rd45, %rd132;
	add.s64 	%rd49, %rd48, 20;
	ld.global.u32 	%r31, [%rd46+20];
	st.global.u32 	[%rd48+20], %r31;
	add.s64 	%rd50, %rd47, %rd132;
	add.s64 	%rd51, %rd50, 24;
	add.s64 	%rd52, %rd49, %rd132;
	add.s64 	%rd53, %rd52, 24;
	ld.global.u32 	%r32, [%rd50+24];
	st.global.u32 	[%rd52+24], %r32;
	add.s64 	%rd54, %rd51, %rd132;
	add.s64 	%rd55, %rd54, 28;
	add.s64 	%rd56, %rd53, %rd132;
	add.s64 	%rd57, %rd56, 28;
	ld.global.u32 	%r33, [%rd54+28];
	st.global.u32 	[%rd56+28], %r33;
	add.s64 	%rd58, %rd55, %rd132;
	add.s64 	%rd59, %rd58, 32;
	add.s64 	%rd60, %rd57, %rd132;
	add.s64 	%rd61, %rd60, 32;
	ld.global.u32 	%r34, [%rd58+32];
	st.global.u32 	[%rd60+32], %r34;
	add.s64 	%rd62, %rd59, %rd132;
	add.s64 	%rd63, %rd62, 36;
	add.s64 	%rd64, %rd61, %rd132;
	add.s64 	%rd65, %rd64, 36;
	ld.global.u32 	%r35, [%rd62+36];
	st.global.u32 	[%rd64+36], %r35;
	add.s64 	%rd66, %rd63, %rd132;
	add.s64 	%rd67, %rd66, 40;
	add.s64 	%rd68, %rd65, %rd132;
	add.s64 	%rd69, %rd68, 40;
	ld.global.u32 	%r36, [%rd66+40];
	st.global.u32 	[%rd68+40], %r36;
	add.s64 	%rd70, %rd67, %rd132;
	add.s64 	%rd71, %rd70, 44;
	add.s64 	%rd72, %rd69, %rd132;
	add.s64 	%rd73, %rd72, 44;
	ld.global.u32 	%r37, [%rd70+44];
	st.global.u32 	[%rd72+44], %r37;
	add.s64 	%rd74, %rd71, %rd132;
	add.s64 	%rd75, %rd74, 48;
	add.s64 	%rd76, %rd73, %rd132;
	add.s64 	%rd77, %rd76, 48;
	ld.global.u32 	%r38, [%rd74+48];
	st.global.u32 	[%rd76+48], %r38;
	add.s64 	%rd78, %rd75, %rd132;
	add.s64 	%rd79, %rd78, 52;
	add.s64 	%rd80, %rd77, %rd132;
	add.s64 	%rd81, %rd80, 52;
	ld.global.u32 	%r39, [%rd78+52];
	st.global.u32 	[%rd80+52], %r39;
	add.s64 	%rd82, %rd79, %rd132;
	add.s64 	%rd83, %rd82, 56;
	add.s64 	%rd84, %rd81, %rd132;
	add.s64 	%rd85, %rd84, 56;
	ld.global.u32 	%r40, [%rd82+56];
	st.global.u32 	[%rd84+56], %r40;
	add.s64 	%rd86, %rd83, %rd132;
	add.s64 	%rd136, %rd86, 60;
	add.s64 	%rd87, %rd85, %rd132;
	add.s64 	%rd135, %rd87, 60;
	add.s64 	%rd132, %rd132, 64;
	cvt.u32.u64 	%r56, %rd132;
	add.s32 	%r54, %r54, 16;
	setp.ne.s32 	%p3, %r54, 0;
	@%p3 bra 	$L__BB0_3;
$L__BB0_4:
	setp.eq.s32 	%p4, %r2, 0;
	@%p4 bra 	$L__BB0_13;
	and.b32  	%r8, %r1, 7;
	setp.lt.u32 	%p5, %r2, 8;
	@%p5 bra 	$L__BB0_7;
	ld.global.u32 	%r41, [%rd136];
	st.global.u32 	[%rd135], %r41;
	cvt.s64.s32 	%rd88, %r56;
	add.s64 	%rd89, %rd136, %rd88;
	add.s64 	%rd90, %rd135, %rd88;
	ld.global.u32 	%r42, [%rd89];
	st.global.u32 	[%rd90], %r42;
	add.s64 	%rd91, %rd89, %rd88;
	add.s64 	%rd92, %rd91, 4;
	add.s64 	%rd93, %rd90, %rd88;
	add.s64 	%rd94, %rd93, 4;
	ld.global.u32 	%r43, [%rd91+4];
	st.global.u32 	[%rd93+4], %r43;
	add.s64 	%rd95, %rd92, %rd88;
	add.s64 	%rd96, %rd95, 8;
	add.s64 	%rd97, %rd94, %rd88;
	add.s64 	%rd98, %rd97, 8;
	ld.global.u32 	%r44, [%rd95+8];
	st.global.u32 	[%rd97+8], %r44;
	add.s64 	%rd99, %rd96, %rd88;
	add.s64 	%rd100, %rd99, 12;
	add.s64 	%rd101, %rd98, %rd88;
	add.s64 	%rd102, %rd101, 12;
	ld.global.u32 	%r45, [%rd99+12];
	st.global.u32 	[%rd101+12], %r45;
	add.s64 	%rd103, %rd100, %rd88;
	add.s64 	%rd104, %rd103, 16;
	add.s64 	%rd105, %rd102, %rd88;
	add.s64 	%rd106, %rd105, 16;
	ld.global.u32 	%r46, [%rd103+16];
	st.global.u32 	[%rd105+16], %r46;
	add.s64 	%rd107, %rd104, %rd88;
	add.s64 	%rd108, %rd107, 20;
	add.s64 	%rd109, %rd106, %rd88;
	add.s64 	%rd110, %rd109, 20;
	ld.global.u32 	%r47, [%rd107+20];
	st.global.u32 	[%rd109+20], %r47;
	add.s64 	%rd111, %rd108, %rd88;
	add.s64 	%rd112, %rd111, 24;
	add.s64 	%rd113, %rd110, %rd88;
	add.s64 	%rd114, %rd113, 24;
	ld.global.u32 	%r48, [%rd111+24];
	st.global.u32 	[%rd113+24], %r48;
	add.s64 	%rd115, %rd112, %rd88;
	add.s64 	%rd136, %rd115, 28;
	add.s64 	%rd116, %rd114, %rd88;
	add.s64 	%rd135, %rd116, 28;
	add.s32 	%r56, %r56, 32;
$L__BB0_7:
	setp.eq.s32 	%p6, %r8, 0;
	@%p6 bra 	$L__BB0_13;
	and.b32  	%r11, %r1, 3;
	setp.lt.u32 	%p7, %r8, 4;
	@%p7 bra 	$L__BB0_10;
	ld.global.u32 	%r49, [%rd136];
	st.global.u32 	[%rd135], %r49;
	cvt.s64.s32 	%rd117, %r56;
	add.s64 	%rd118, %rd136, %rd117;
	add.s64 	%rd119, %rd135, %rd117;
	ld.global.u32 	%r50, [%rd118];
	st.global.u32 	[%rd119], %r50;
	add.s64 	%rd120, %rd118, %rd117;
	add.s64 	%rd121, %rd120, 4;
	add.s64 	%rd122, %rd119, %rd117;
	add.s64 	%rd123, %rd122, 4;
	ld.global.u32 	%r51, [%rd120+4];
	st.global.u32 	[%rd122+4], %r51;
	add.s64 	%rd124, %rd121, %rd117;
	add.s64 	%rd125, %rd124, 8;
	add.s64 	%rd126, %rd123, %rd117;
	add.s64 	%rd127, %rd126, 8;
	ld.global.u32 	%r52, [%rd124+8];
	st.global.u32 	[%rd126+8], %r52;
	add.s64 	%rd128, %rd125, %rd117;
	add.s64 	%rd136, %rd128, 12;
	add.s64 	%rd129, %rd127, %rd117;
	add.s64 	%rd135, %rd129, 12;
	add.s32 	%r56, %r56, 16;
$L__BB0_10:
	setp.eq.s32 	%p8, %r11, 0;
	@%p8 bra 	$L__BB0_13;
	neg.s32 	%r58, %r11;
$L__BB0_12:
	.pragma "nounroll";
	cvt.s64.s32 	%rd130, %r56;
	ld.global.u32 	%r53, [%rd136];
	st.global.u32 	[%rd135], %r53;
	add.s64 	%rd136, %rd136, %rd130;
	add.s64 	%rd135, %rd135, %rd130;
	add.s32 	%r56, %r56, 4;
	add.s32 	%r58, %r58, 1;
	setp.ne.s32 	%p9, %r58, 0;
	@%p9 bra 	$L__BB0_12;
$L__BB0_13:
	ld.global.u64 	%rd131, [%rd1];
	st.global.u64 	[%rd2], %rd131;
	ret;

}


// ===== COMPILED SASS (sm_100) =====

	.target	sm_100

	.elftype	@"ET_EXEC"


//--------------------- .note.nv.tkinfo           --------------------------
	.section	.note.nv.tkinfo,"",@"SHT_NOTE"
	.sectionflags	@"SHF_NOTE_NV_TKINFO"
	.tkinfo
        /*0018*/ 	.word	0x00000002
        /*0030*/ 	.string	""
        /*0030*/ 	.string	"ptxas"
        /*0030*/ 	.string	"Cuda compilation tools, release 13.0, V13.0.88"
        /*0030*/ 	.string	"Build cuda_13.0.r13.0/compiler.36424714_0"
        /*0030*/ 	.string	"-arch sm_100 -m 64 "



//--------------------- .note.nv.cuinfo           --------------------------
	.section	.note.nv.cuinfo,"",@"SHT_NOTE"
	.sectionflags	@"SHF_NOTE_NV_CUINFO"
        /*0018*/ 	.short	0x0002
        /*001a*/ 	.short	0x0064
        /*001c*/ 	.short	0x0082
	.zero		2


//--------------------- .nv.info                  --------------------------
	.section	.nv.info,"",@"SHT_CUDA_INFO"
	.align	4


	//----- nvinfo : EIATTR_REGCOUNT
	.align		4
        /*0000*/ 	.byte	0x04, 0x2f
        /*0002*/ 	.short	(.L_1 - .L_0)
	.align		4
.L_0:
        /*0004*/ 	.word	index@(_Z8identityPviS_i)
        /*0008*/ 	.word	0x00000012


	//----- nvinfo : EIATTR_FRAME_SIZE
	.align		4
.L_1:
        /*000c*/ 	.byte	0x04, 0x11
        /*000e*/ 	.short	(.L_3 - .L_2)
	.align		4
.L_2:
        /*0010*/ 	.word	index@(_Z8identityPviS_i)
        /*0014*/ 	.word	0x00000000


	//----- nvinfo : EIATTR_MIN_STACK_SIZE
	.align		4
.L_3:
        /*0018*/ 	.byte	0x04, 0x12
        /*001a*/ 	.short	(.L_5 - .L_4)
	.align		4
.L_4:
        /*001c*/ 	.word	index@(_Z8identityPviS_i)
        /*0020*/ 	.word	0x00000000
.L_5:


//--------------------- .nv.compat                --------------------------
	.section	.nv.compat,"",@"SHT_CUDA_COMPAT_INFO"
	.align	4
        /*0000*/ 	.byte	0x02, 0x09, 0x00, 0x00, 0x02, 0x02, 0x01, 0x00, 0x02, 0x05, 0x05, 0x00, 0x03, 0x07, 0x01, 0x01
        /*0010*/ 	.byte	0x02, 0x03, 0x00, 0x00, 0x02, 0x06, 0x01, 0x00, 0x04, 0x0b, 0x08, 0x00, 0x09, 0x00, 0x00, 0x00
        /*0020*/ 	.byte	0x00, 0x00, 0x00, 0x00


//--------------------- .nv.info._Z8identityPviS_i --------------------------
	.section	.nv.info._Z8identityPviS_i,"",@"SHT_CUDA_INFO"
	.sectionflags	@""
	.align	4


	//----- nvinfo : EIATTR_CUDA_API_VERSION
	.align		4
        /*0000*/ 	.byte	0x04, 0x37
        /*0002*/ 	.short	(.L_7 - .L_6)
.L_6:
        /*0004*/ 	.word	0x00000082


	//----- nvinfo : EIATTR_KPARAM_INFO
	.align		4
.L_7:
        /*0008*/ 	.byte	0x04, 0x17
        /*000a*/ 	.short	(.L_9 - .L_8)
.L_8:
        /*000c*/ 	.word	0x00000000
        /*0010*/ 	.short	0x0003
        /*0012*/ 	.short	0x0018
        /*0014*/ 	.byte	0x00, 0xf0, 0x11, 0x00


	//----- nvinfo : EIATTR_KPARAM_INFO
	.align		4
.L_9:
        /*0018*/ 	.byte	0x04, 0x17
        /*001a*/ 	.short	(.L_11 - .L_10)
.L_10:
        /*001c*/ 	.word	0x00000000
        /*0020*/ 	.short	0x0002
        /*0022*/ 	.short	0x0010
        /*0024*/ 	.byte	0x00, 0xf5, 0x21, 0x00


	//----- nvinfo : EIATTR_KPARAM_INFO
	.align		4
.L_11:
        /*0028*/ 	.byte	0x04, 0x17
        /*002a*/ 	.short	(.L_13 - .L_12)
.L_12:
        /*002c*/ 	.word	0x00000000
        /*0030*/ 	.short	0x0001
        /*0032*/ 	.short	0x0008
        /*0034*/ 	.byte	0x00, 0xf0, 0x11, 0x00


	//----- nvinfo : EIATTR_KPARAM_INFO
	.align		4
.L_13:
        /*0038*/ 	.byte	0x04, 0x17
        /*003a*/ 	.short	(.L_15 - .L_14)
.L_14:
        /*003c*/ 	.word	0x00000000
        /*0040*/ 	.short	0x0000
        /*0042*/ 	.short	0x0000
        /*0044*/ 	.byte	0x00, 0xf5, 0x21, 0x00


	//----- nvinfo : EIATTR_SPARSE_MMA_MASK
	.align		4
.L_15:
        /*0048*/ 	.byte	0x03, 0x50
        /*004a*/ 	.short	0x0000


	//----- nvinfo : EIATTR_MAXREG_COUNT
	.align		4
        /*004c*/ 	.byte	0x03, 0x1b
        /*004e*/ 	.short	0x00ff


	//----- nvinfo : EIATTR_MERCURY_ISA_VERSION
	.align		4
        /*0050*/ 	.byte	0x03, 0x5f
        /*0052*/ 	.short	0x0101


	//----- nvinfo : EIATTR_VRC_CTA_INIT_COUNT
	.align		4
        /*0054*/ 	.byte	0x02, 0x4a
	.zero		1
	.zero		1


	//----- nvinfo : EIATTR_EXIT_INSTR_OFFSETS
	.align		4
        /*0058*/ 	.byte	0x04, 0x1c
        /*005a*/ 	.short	(.L_17 - .L_16)


	//   ....[0]....
.L_16:
        /*005c*/ 	.word	0x00001650


	//----- nvinfo : EIATTR_CBANK_PARAM_SIZE
	.align		4
.L_17:
        /*0060*/ 	.byte	0x03, 0x19
        /*0062*/ 	.short	0x001c


	//----- nvinfo : EIATTR_PARAM_CBANK
	.align		4
        /*0064*/ 	.byte	0x04, 0x0a
        /*0066*/ 	.short	(.L_19 - .L_18)
	.align		4
.L_18:
        /*0068*/ 	.word	index@(.nv.constant0._Z8identityPviS_i)
        /*006c*/ 	.short	0x0380
        /*006e*/ 	.short	0x001c


	//----- nvinfo : EIATTR_SW_WAR
	.align		4
.L_19:
        /*0070*/ 	.byte	0x04, 0x36
        /*0072*/ 	.short	(.L_21 - .L_20)
.L_20:
        /*0074*/ 	.word	0x00000008
.L_21:


//--------------------- .nv.callgraph             --------------------------
	.section	.nv.callgraph,"",@"SHT_CUDA_CALLGRAPH"
	.align	4
	.sectionentsize	8
	.align		4
        /*0000*/ 	.word	0x00000000
	.align		4
        /*0004*/ 	.word	0xffffffff
	.align		4
        /*0008*/ 	.word	0x00000000
	.align		4
        /*000c*/ 	.word	0xfffffffe
	.align		4
        /*0010*/ 	.word	0x00000000
	.align		4
        /*0014*/ 	.word	0xfffffffd
	.align		4
        /*0018*/ 	.word	0x00000000
	.align		4
        /*001c*/ 	.word	0xfffffffc


//--------------------- .text._Z8identityPviS_i   --------------------------
	.section	.text._Z8identityPviS_i,"ax",@progbits
	.align	128
        .global         _Z8identityPviS_i
        .type           _Z8identityPviS_i,@function
        .size           _Z8identityPviS_i,(.L_x_7 - _Z8identityPviS_i)
        .other          _Z8identityPviS_i,@"STO_CUDA_ENTRY STV_DEFAULT"
_Z8identityPviS_i:
.text._Z8identityPviS_i:
[----:B------:R-:W-:Y:S08]  /*0000*/  LDC R1, c[0x0][0x37c] ;  /* 0x0000df00ff017b82 */ /* 0x000ff00000000800 */
[----:B------:R-:W0:Y:S01]  /*0010*/  LDC.64 R2, c[0x0][0x390] ;  /* 0x0000e400ff027b82 */ /* 0x000e220000000a00 */
[----:B------:R-:W0:Y:S01]  /*0020*/  LDCU.64 UR12, c[0x0][0x358] ;  /* 0x00006b00ff0c77ac */ /* 0x000e220008000a00 */
[----:B------:R-:W-:Y:S01]  /*0030*/  HFMA2 R5, -RZ, RZ, 0, 2.50339508056640625e-06 ;  /* 0x0000002aff057431 */ /* 0x000fe200000001ff */
[----:B------:R-:W1:Y:S01]  /*0040*/  LDCU.64 UR8, c[0x0][0x390] ;  /* 0x00007200ff0877ac */ /* 0x000e620008000a00 */
[----:B------:R-:W2:Y:S01]  /*0050*/  LDCU UR4, c[0x0][0x388] ;  /* 0x00007100ff0477ac */ /* 0x000ea20008000800 */
[----:B-1----:R-:W-:-:S02]  /*0060*/  UIADD3 UR8, UP0, UPT, UR8, 0x8, URZ ;  /* 0x0000000808087890 */ /* 0x002fc4000ff1e0ff */
[----:B0-----:R0:W-:Y:S02]  /*0070*/  STG.E desc[UR12][R2.64+0x8], R5 ;  /* 0x0000080502007986 */ /* 0x0011e4000c10190c */
[----:B------:R-:W-:Y:S02]  /*0080*/  UIADD3.X UR16, UPT, UPT, URZ, UR9, URZ, UP0, !UPT ;  /* 0x00000009ff107290 */ /* 0x000fe400087fe4ff */
[----:B--2---:R-:W-:-:S09]  /*0090*/  UISETP.GE.AND UP0, UPT, UR4, 0x1, UPT ;  /* 0x000000010400788c */ /* 0x004fd2000bf06270 */
[----:B0-----:R-:W-:Y:S05]  /*00a0*/  BRA.U !UP0, `(.L_x_0) ;  /* 0x00000015085c7547 */ /* 0x001fea000b800000 */
[----:B------:R-:W0:Y:S01]  /*00b0*/  LDCU.64 UR10, c[0x0][0x380] ;  /* 0x00007000ff0a77ac */ /* 0x000e220008000a00 */
[----:B------:R-:W-:-:S04]  /*00c0*/  UIADD3 UR6, UPT, UPT, UR4, -0x1, URZ ;  /* 0xffffffff04067890 */ /* 0x000fc8000fffe0ff */
[----:B------:R-:W-:-:S04]  /*00d0*/  ULEA.HI UR6, UR6, 0x1, URZ, 0x1e ;  /* 0x0000000106067891 */ /* 0x000fc8000f8ff0ff */
[----:B------:R-:W-:Y:S02]  /*00e0*/  ULOP3.LUT UR14, UR6, 0xf, URZ, 0xc0, !UPT ;  /* 0x0000000f060e7892 */ /* 0x000fe4000f8ec0ff */
[----:B0-----:R-:W-:-:S04]  /*00f0*/  UIADD3 UR15, UP0, UPT, UR10, 0x8, URZ ;  /* 0x000000080a0f7890 */ /* 0x001fc8000ff1e0ff */
[----:B------:R-:W-:Y:S02]  /*0100*/  UIADD3.X UR11, UPT, UPT, URZ, UR11, URZ, UP0, !UPT ;  /* 0x0000000bff0b7290 */ /* 0x000fe400087fe4ff */
[----:B------:R-:W-:-:S03]  /*0110*/  UISETP.GE.U32.AND UP0, UPT, UR4, 0x3d, UPT ;  /* 0x0000003d0400788c */ /* 0x000fc6000bf06070 */
[----:B------:R-:W-:-:S06]  /*0120*/  UMOV UR4, URZ ;  /* 0x000000ff00047c82 */ /* 0x000fcc0008000000 */
[----:B------:R-:W-:Y:S05]  /*0130*/  BRA.U !UP0, `(.L_x_1) ;  /* 0x0000000908b87547 */ /* 0x000fea000b800000 */
[----:B------:R-:W-:Y:S01]  /*0140*/  ULOP3.LUT UR7, UR6, 0x7ffffff0, URZ, 0xc0, !UPT ;  /* 0x7ffffff006077892 */ /* 0x000fe2000f8ec0ff */
[----:B------:R-:W-:Y:S01]  /*0150*/  UMOV UR5, URZ ;  /* 0x000000ff00057c82 */ /* 0x000fe20008000000 */
[----:B------:R-:W-:Y:S02]  /*0160*/  UMOV UR4, URZ ;  /* 0x000000ff00047c82 */ /* 0x000fe40008000000 */
[----:B------:R-:W-:-:S12]  /*0170*/  UIADD3 UR7, UPT, UPT, -UR7, URZ, URZ ;  /* 0x000000ff07077290 */ /* 0x000fd8000fffe1ff */
.L_x_2:
[----:B0-----:R-:W-:Y:S01]  /*0180*/  MOV R4, UR15 ;  /* 0x0000000f00047c02 */ /* 0x001fe20008000f00 */
[----:B------:R-:W-:-:S05]  /*0190*/  IMAD.U32 R5, RZ, RZ, UR11 ;  /* 0x0000000bff057e24 */ /* 0x000fca000f8e00ff */
[----:B------:R-:W2:Y:S01]  /*01a0*/  LDG.E R13, desc[UR12][R4.64] ;  /* 0x0000000c040d7981 */ /* 0x000ea2000c1e1900 */
[----:B------:R-:W-:Y:S01]  /*01b0*/  UIADD3 UR10, UP0, UPT, UR15, UR5, URZ ;  /* 0x000000050f0a7290 */ /* 0x000fe2000ff1e0ff */
[----:B------:R-:W-:Y:S01]  /*01c0*/  MOV R6, UR8 ;  /* 0x0000000800067c02 */ /* 0x000fe20008000f00 */
[----:B------:R-:W-:Y:S02]  /*01d0*/  IMAD.U32 R7, RZ, RZ, UR16 ;  /* 0x00000010ff077e24 */ /* 0x000fe4000f8e00ff */
[----:B------:R-:W-:Y:S02]  /*01e0*/  UIADD3.X UR11, UPT, UPT, UR11, UR4, URZ, UP0, !UPT ;  /* 0x000000040b0b7290 */ /* 0x000fe400087fe4ff */
[----:B------:R-:W-:-:S04]  /*01f0*/  MOV R8, UR10 ;  /* 0x0000000a00087c02 */ /* 0x000fc80008000f00 */
[----:B------:R-:W-:Y:S01]  /*0200*/  IMAD.U32 R9, RZ, RZ, UR11 ;  /* 0x0000000bff097e24 */ /* 0x000fe2000f8e00ff */
[----:B------:R-:W-:Y:S01]  /*0210*/  UIADD3 UR8, UP0, UPT, UR8, UR5, URZ ;  /* 0x0000000508087290 */ /* 0x000fe2000ff1e0ff */
[----:B--2---:R0:W-:Y:S04]  /*0220*/  STG.E desc[UR12][R6.64], R13 ;  /* 0x0000000d06007986 */ /* 0x0041e8000c10190c */
[----:B------:R-:W2:Y:S01]  /*0230*/  LDG.E R15, desc[UR12][R8.64] ;  /* 0x0000000c080f7981 */ /* 0x000ea2000c1e1900 */
[----:B------:R-:W-:Y:S01]  /*0240*/  UIADD3 UR10, UP1, UPT, UR5, UR10, URZ ;  /* 0x0000000a050a7290 */ /* 0x000fe2000ff3e0ff */
[----:B------:R-:W-:Y:S01]  /*0250*/  MOV R4, UR8 ;  /* 0x0000000800047c02 */ /* 0x000fe20008000f00 */
[----:B------:R-:W-:Y:S02]  /*0260*/  UIADD3.X UR9, UPT, UPT, UR16, UR4, URZ, UP0, !UPT ;  /* 0x0000000410097290 */ /* 0x000fe400087fe4ff */
[----:B------:R-:W-:-:S02]  /*0270*/  UIADD3.X UR11, UPT, UPT, UR4, UR11, URZ, UP1, !UPT ;  /* 0x0000000b040b7290 */ /* 0x000fc40008ffe4ff */
[----:B------:R-:W-:Y:S02]  /*0280*/  MOV R10, UR10 ;  /* 0x0000000a000a7c02 */ /* 0x000fe40008000f00 */
[----:B------:R-:W-:Y:S02]  /*0290*/  IMAD.U32 R5, RZ, RZ, UR9 ;  /* 0x00000009ff057e24 */ /* 0x000fe4000f8e00ff */
[----:B------:R-:W-:Y:S01]  /*02a0*/  IMAD.U32 R11, RZ, RZ, UR11 ;  /* 0x0000000bff0b7e24 */ /* 0x000fe2000f8e00ff */
[----:B------:R-:W-:Y:S02]  /*02b0*/  UIADD3 UR8, UP0, UPT, UR5, UR8, URZ ;  /* 0x0000000805087290 */ /* 0x000fe4000ff1e0ff */
[----:B--2---:R1:W-:Y:S04]  /*02c0*/  STG.E desc[UR12][R4.64], R15 ;  /* 0x0000000f04007986 */ /* 0x0043e8000c10190c */
[----:B0-----:R-:W2:Y:S01]  /*02d0*/  LDG.E R13, desc[UR12][R10.64+0x4] ;  /* 0x0000040c0a0d7981 */ /* 0x001ea2000c1e1900 */
[----:B------:R-:W-:Y:S01]  /*02e0*/  UIADD3 UR10, UP1, UPT, UR5, UR10, URZ ;  /* 0x0000000a050a7290 */ /* 0x000fe2000ff3e0ff */
[----:B------:R-:W-:Y:S01]  /*02f0*/  MOV R6, UR8 ;  /* 0x0000000800067c02 */ /* 0x000fe20008000f00 */
[----:B------:R-:W-:-:S02]  /*0300*/  UIADD3.X UR9, UPT, UPT, UR4, UR9, URZ, UP0, !UPT ;  /* 0x0000000904097290 */ /* 0x000fc400087fe4ff */
[----:B------:R-:W-:Y:S02]  /*0310*/  UIADD3.X UR11, UPT, UPT, UR4, UR11, URZ, UP1, !UPT ;  /* 0x0000000b040b7290 */ /* 0x000fe40008ffe4ff */
[----:B------:R-:W-:Y:S02]  /*0320*/  MOV R8, UR10 ;  /* 0x0000000a00087c02 */ /* 0x000fe40008000f00 */
[----:B------:R-:W-:Y:S02]  /*0330*/  IMAD.U32 R7, RZ, RZ, UR9 ;  /* 0x00000009ff077e24 */ /* 0x000fe4000f8e00ff */
[----:B------:R-:W-:Y:S01]  /*0340*/  IMAD.U32 R9, RZ, RZ, UR11 ;  /* 0x0000000bff097e24 */ /* 0x000fe2000f8e00ff */
[----:B------:R-:W-:Y:S02]  /*0350*/  UIADD3 UR8, UP0, UPT, UR5, UR8, URZ ;  /* 0x0000000805087290 */ /* 0x000fe4000ff1e0ff */
[----:B--2---:R0:W-:Y:S04]  /*0360*/  STG.E desc[UR12][R6.64+0x4], R13 ;  /* 0x0000040d06007986 */ /* 0x0041e8000c10190c */
[----:B-1----:R-:W2:Y:S01]  /*0370*/  LDG.E R15, desc[UR12][R8.64+0xc] ;  /* 0x00000c0c080f7981 */ /* 0x002ea2000c1e1900 */
        /* <DEDUP_REMOVED lines=98> */
[----:B------:R-:W-:Y:S01]  /*09a0*/  UIADD3 UR10, UP1, UPT, UR10, UR5, URZ ;  /* 0x000000050a0a7290 */ /* 0x000fe2000ff3e0ff */
[----:B--2---:R0:W-:Y:S04]  /*09b0*/  STG.E desc[UR12][R6.64+0x108], R13 ;  /* 0x0001080d06007986 */ /* 0x0041e8000c10190c */
[----:B-1----:R-:W2:Y:S01]  /*09c0*/  LDG.E R15, desc[UR12][R8.64+0x138] ;  /* 0x0001380c080f7981 */ /* 0x002ea2000c1e1900 */
[----:B------:R-:W-:Y:S01]  /*09d0*/  UIADD3.X UR9, UPT, UPT, UR9, UR4, URZ, UP0, !UPT ;  /* 0x0000000409097290 */ /* 0x000fe200087fe4ff */
[----:B------:R-:W-:Y:S01]  /*09e0*/  MOV R4, UR8 ;  /* 0x0000000800047c02 */ /* 0x000fe20008000f00 */
[----:B------:R-:W-:Y:S01]  /*09f0*/  UIADD3.X UR11, UPT, UPT, UR11, UR4, URZ, UP1, !UPT ;  /* 0x000000040b0b7290 */ /* 0x000fe20008ffe4ff */
[----:B------:R-:W-:-:S03]  /*0a00*/  MOV R10, UR10 ;  /* 0x0000000a000a7c02 */ /* 0x000fc60008000f00 */
[----:B------:R-:W-:Y:S02]  /*0a10*/  IMAD.U32 R5, RZ, RZ, UR9 ;  /* 0x00000009ff057e24 */ /* 0x000fe4000f8e00ff */
[----:B------:R-:W-:Y:S01]  /*0a20*/  IMAD.U32 R11, RZ, RZ, UR11 ;  /* 0x0000000bff0b7e24 */ /* 0x000fe2000f8e00ff */
[----:B------:R-:W-:Y:S02]  /*0a30*/  UIADD3 UR8, UP0, UPT, UR8, UR5, URZ ;  /* 0x0000000508087290 */ /* 0x000fe4000ff1e0ff */
[----:B------:R-:W-:Y:S01]  /*0a40*/  UIADD3 UR10, UP1, UPT, UR10, UR5, URZ ;  /* 0x000000050a0a7290 */ /* 0x000fe2000ff3e0ff */
[----:B--2---:R1:W-:Y:S04]  /*0a50*/  STG.E desc[UR12][R4.64+0x138], R15 ;  /* 0x0001380f04007986 */ /* 0x0043e8000c10190c */
[----:B------:R-:W2:Y:S01]  /*0a60*/  LDG.E R11, desc[UR12][R10.64+0x16c] ;  /* 0x00016c0c0a0b7981 */ /* 0x000ea2000c1e1900 */
[----:B------:R-:W-:Y:S01]  /*0a70*/  UIADD3.X UR9, UPT, UPT, UR9, UR4, URZ, UP0, !UPT ;  /* 0x0000000409097290 */ /* 0x000fe200087fe4ff */
[----:B0-----:R-:W-:Y:S01]  /*0a80*/  MOV R6, UR8 ;  /* 0x0000000800067c02 */ /* 0x001fe20008000f00 */
[----:B------:R-:W-:Y:S01]  /*0a90*/  UIADD3.X UR11, UPT, UPT, UR11, UR4, URZ, UP1, !UPT ;  /* 0x000000040b0b7290 */ /* 0x000fe20008ffe4ff */
[----:B------:R-:W-:-:S03]  /*0aa0*/  MOV R8, UR10 ;  /* 0x0000000a00087c02 */ /* 0x000fc60008000f00 */
[----:B------:R-:W-:Y:S02]  /*0ab0*/  IMAD.U32 R7, RZ, RZ, UR9 ;  /* 0x00000009ff077e24 */ /* 0x000fe4000f8e00ff */
[----:B------:R-:W-:Y:S01]  /*0ac0*/  IMAD.U32 R9, RZ, RZ, UR11 ;  /* 0x0000000bff097e24 */ /* 0x000fe2000f8e00ff */
[----:B------:R-:W-:Y:S02]  /*0ad0*/  UIADD3 UR8, UP0, UPT, UR8, UR5, URZ ;  /* 0x0000000508087290 */ /* 0x000fe4000ff1e0ff */
[----:B--2---:R0:W-:Y:S04]  /*0ae0*/  STG.E desc[UR12][R6.64+0x16c], R11 ;  /* 0x00016c0b06007986 */ /* 0x0041e8000c10190c */
[----:B------:R-:W2:Y:S01]  /*0af0*/  LDG.E R9, desc[UR12][R8.64+0x1a4] ;  /* 0x0001a40c08097981 */ /* 0x000ea2000c1e1900 */
[----:B------:R-:W-:Y:S01]  /*0b00*/  UIADD3.X UR9, UPT, UPT, UR9, UR4, URZ, UP0, !UPT ;  /* 0x0000000409097290 */ /* 0x000fe200087fe4ff */
[----:B-1----:R-:W-:Y:S01]  /*0b10*/  MOV R4, UR8 ;  /* 0x0000000800047c02 */ /* 0x002fe20008000f00 */
[----:B------:R-:W-:-:S02]  /*0b20*/  UIADD3 UR10, UP0, UP1, UR5, 0x1a4, UR10 ;  /* 0x000001a4050a7890 */ /* 0x000fc4000f91e00a */
[----:B------:R-:W-:Y:S02]  /*0b30*/  UIADD3 UR7, UPT, UPT, UR7, 0x10, URZ ;  /* 0x0000001007077890 */ /* 0x000fe4000fffe0ff */
[----:B------:R-:W-:Y:S01]  /*0b40*/  IMAD.U32 R5, RZ, RZ, UR9 ;  /* 0x00000009ff057e24 */ /* 0x000fe2000f8e00ff */
[----:B------:R-:W-:Y:S02]  /*0b50*/  UIADD3.X UR11, UPT, UPT, UR4, URZ, UR11, UP0, UP1 ;  /* 0x000000ff040b7290 */ /* 0x000fe400087e240b */
[----:B------:R-:W-:Y:S02]  /*0b60*/  UIADD3 UR15, UP0, UPT, UR10, 0x3c, URZ ;  /* 0x0000003c0a0f7890 */ /* 0x000fe4000ff1e0ff */
[----:B------:R-:W-:Y:S02]  /*0b70*/  UIADD3 UR8, UP2, UP3, UR5, 0x1a4, UR8 ;  /* 0x000001a405087890 */ /* 0x000fe4000fb5e008 */
[----:B------:R-:W-:Y:S02]  /*0b80*/  UIADD3.X UR11, UPT, UPT, URZ, UR11, URZ, UP0, !UPT ;  /* 0x0000000bff0b7290 */ /* 0x000fe400087fe4ff */
[----:B------:R-:W-:-:S02]  /*0b90*/  UISETP.NE.AND UP0, UPT, UR7, URZ, UPT ;  /* 0x000000ff0700728c */ /* 0x000fc4000bf05270 */
[----:B------:R-:W-:Y:S02]  /*0ba0*/  UIADD3.X UR9, UPT, UPT, UR4, URZ, UR9, UP2, UP3 ;  /* 0x000000ff04097290 */ /* 0x000fe400097e6409 */
[----:B------:R-:W-:Y:S02]  /*0bb0*/  UIADD3 UR8, UP1, UPT, UR8, 0x3c, URZ ;  /* 0x0000003c08087890 */ /* 0x000fe4000ff3e0ff */
[----:B------:R-:W-:Y:S02]  /*0bc0*/  UIADD3 UR5, UP2, UPT, UR5, 0x40, URZ ;  /* 0x0000004005057890 */ /* 0x000fe4000ff5e0ff */
[----:B------:R-:W-:Y:S02]  /*0bd0*/  UIADD3.X UR16, UPT, UPT, URZ, UR9, URZ, UP1, !UPT ;  /* 0x00000009ff107290 */ /* 0x000fe40008ffe4ff */
[----:B------:R-:W-:Y:S01]  /*0be0*/  UIADD3.X UR4, UPT, UPT, URZ, UR4, URZ, UP2, !UPT ;  /* 0x00000004ff047290 */ /* 0x000fe200097fe4ff */
[----:B--2---:R0:W-:Y:S01]  /*0bf0*/  STG.E desc[UR12][R4.64+0x1a4], R9 ;  /* 0x0001a40904007986 */ /* 0x0041e2000c10190c */
[----:B------:R-:W-:Y:S10]  /*0c00*/  BRA.U UP0, `(.L_x_2) ;  /* 0xfffffff5005c7547 */ /* 0x000ff4000b83ffff */
[----:B------:R-:W-:-:S05]  /*0c10*/  UMOV UR4, UR5 ;  /* 0x0000000500047c82 */ /* 0x000fca0008000000 */
.L_x_1:
[----:B------:R-:W-:-:S09]  /*0c20*/  UISETP.NE.AND UP0, UPT, UR14, URZ, UPT ;  /* 0x000000ff0e00728c */ /* 0x000fd2000bf05270 */
[----:B------:R-:W-:Y:S05]  /*0c30*/  BRA.U !UP0, `(.L_x_0) ;  /* 0x0000000908787547 */ /* 0x000fea000b800000 */
[----:B------:R-:W-:Y:S02]  /*0c40*/  UISETP.GE.U32.AND UP1, UPT, UR14, 0x8, UPT ;  /* 0x000000080e00788c */ /* 0x000fe4000bf26070 */
[----:B------:R-:W-:-:S04]  /*0c50*/  ULOP3.LUT UR17, UR6, 0x7, URZ, 0xc0, !UPT ;  /* 0x0000000706117892 */ /* 0x000fc8000f8ec0ff */
[----:B------:R-:W-:-:S03]  /*0c60*/  UISETP.NE.AND UP0, UPT, UR17, URZ, UPT ;  /* 0x000000ff1100728c */ /* 0x000fc6000bf05270 */
[----:B------:R-:W-:Y:S08]  /*0c70*/  BRA.U !UP1, `(.L_x_3) ;  /* 0x0000000509587547 */ /* 0x000ff0000b800000 */
[----:B0-----:R-:W-:Y:S01]  /*0c80*/  MOV R4, UR15 ;  /* 0x0000000f00047c02 */ /* 0x001fe20008000f00 */
[----:B------:R-:W-:-:S05]  /*0c90*/  IMAD.U32 R5, RZ, RZ, UR11 ;  /* 0x0000000bff057e24 */ /* 0x000fca000f8e00ff */
[----:B------:R-:W2:Y:S01]  /*0ca0*/  LDG.E R13, desc[UR12][R4.64] ;  /* 0x0000000c040d7981 */ /* 0x000ea2000c1e1900 */
[----:B------:R-:W-:Y:S01]  /*0cb0*/  USHF.R.S32.HI UR5, URZ, 0x1f, UR4 ;  /* 0x0000001fff057899 */ /* 0x000fe20008011404 */
[----:B------:R-:W-:Y:S01]  /*0cc0*/  MOV R6, UR8 ;  /* 0x0000000800067c02 */ /* 0x000fe20008000f00 */
[----:B------:R-:W-:Y:S01]  /*0cd0*/  UIADD3 UR9, UP1, UPT, UR4, UR15, URZ ;  /* 0x0000000f04097290 */ /* 0x000fe2000ff3e0ff */
[----:B------:R-:W-:-:S03]  /*0ce0*/  IMAD.U32 R7, RZ, RZ, UR16 ;  /* 0x00000010ff077e24 */ /* 0x000fc6000f8e00ff */
        /* <DEDUP_REMOVED lines=65> */
[----:B------:R-:W3:Y:S01]  /*1100*/  LDG.E R9, desc[UR12][R8.64+0x54] ;  /* 0x0000540c08097981 */ /* 0x000ee2000c1e1900 */
[----:B------:R-:W-:Y:S01]  /*1110*/  UIADD3.X UR8, UPT, UPT, UR5, UR8, URZ, UP1, !UPT ;  /* 0x0000000805087290 */ /* 0x000fe20008ffe4ff */
[----:B-1----:R-:W-:Y:S01]  /*1120*/  MOV R4, UR7 ;  /* 0x0000000700047c02 */ /* 0x002fe20008000f00 */
[----:B------:R-:W-:-:S02]  /*1130*/  UIADD3 UR9, UP1, UP2, UR4, 0x54, UR9 ;  /* 0x0000005404097890 */ /* 0x000fc4000fa3e009 */
[----:B------:R-:W-:Y:S02]  /*1140*/  UIADD3 UR7, UP3, UP4, UR4, 0x54, UR7 ;  /* 0x0000005404077890 */ /* 0x000fe4000fc7e007 */
[----:B------:R-:W-:Y:S01]  /*1150*/  IMAD.U32 R5, RZ, RZ, UR8 ;  /* 0x00000008ff057e24 */ /* 0x000fe2000f8e00ff */
[----:B------:R-:W-:Y:S02]  /*1160*/  UIADD3.X UR10, UPT, UPT, UR5, URZ, UR10, UP1, UP2 ;  /* 0x000000ff050a7290 */ /* 0x000fe40008fe440a */
[----:B------:R-:W-:Y:S02]  /*1170*/  UIADD3.X UR5, UPT, UPT, UR5, URZ, UR8, UP3, UP4 ;  /* 0x000000ff05057290 */ /* 0x000fe40009fe8408 */
[----:B------:R-:W-:Y:S02]  /*1180*/  UIADD3 UR15, UP1, UPT, UR9, 0x1c, URZ ;  /* 0x0000001c090f7890 */ /* 0x000fe4000ff3e0ff */
[----:B------:R-:W-:Y:S02]  /*1190*/  UIADD3 UR8, UP2, UPT, UR7, 0x1c, URZ ;  /* 0x0000001c07087890 */ /* 0x000fe4000ff5e0ff */
[----:B------:R-:W-:-:S02]  /*11a0*/  UIADD3 UR4, UPT, UPT, UR4, 0x20, URZ ;  /* 0x0000002004047890 */ /* 0x000fc4000fffe0ff */
[----:B------:R-:W-:Y:S02]  /*11b0*/  UIADD3.X UR11, UPT, UPT, URZ, UR10, URZ, UP1, !UPT ;  /* 0x0000000aff0b7290 */ /* 0x000fe40008ffe4ff */
[----:B------:R-:W-:Y:S01]  /*11c0*/  UIADD3.X UR16, UPT, UPT, URZ, UR5, URZ, UP2, !UPT ;  /* 0x00000005ff107290 */ /* 0x000fe200097fe4ff */
[----:B---3--:R2:W-:Y:S11]  /*11d0*/  STG.E desc[UR12][R4.64+0x54], R9 ;  /* 0x0000540904007986 */ /* 0x0085f6000c10190c */
.L_x_3:
[----:B------:R-:W-:Y:S05]  /*11e0*/  BRA.U !UP0, `(.L_x_0) ;  /* 0x00000005080c7547 */ /* 0x000fea000b800000 */
[----:B------:R-:W-:Y:S02]  /*11f0*/  UISETP.GE.U32.AND UP1, UPT, UR17, 0x4, UPT ;  /* 0x000000041100788c */ /* 0x000fe4000bf26070 */
[----:B------:R-:W-:-:S04]  /*1200*/  ULOP3.LUT UR6, UR6, 0x3, URZ, 0xc0, !UPT ;  /* 0x0000000306067892 */ /* 0x000fc8000f8ec0ff */
[----:B------:R-:W-:-:S03]  /*1210*/  UISETP.NE.AND UP0, UPT, UR6, URZ, UPT ;  /* 0x000000ff0600728c */ /* 0x000fc6000bf05270 */
[----:B------:R-:W-:Y:S08]  /*1220*/  BRA.U !UP1, `(.L_x_4) ;  /* 0x0000000109b87547 */ /* 0x000ff0000b800000 */
[----:B0-2---:R-:W-:Y:S01]  /*1230*/  MOV R4, UR15 ;  /* 0x0000000f00047c02 */ /* 0x005fe20008000f00 */
        /* <DEDUP_REMOVED lines=35> */
[----:B------:R-:W-:Y:S02]  /*1470*/  UIADD3 UR5, UP3, UP4, UR4, 0xc, UR5 ;  /* 0x0000000c04057890 */ /* 0x000fe4000fc7e005 */
[----:B------:R-:W-:Y:S01]  /*1480*/  IMAD.U32 R5, RZ, RZ, UR16 ;  /* 0x00000010ff057e24 */ /* 0x000fe2000f8e00ff */
[----:B------:R-:W-:Y:S02]  /*1490*/  UIADD3.X UR9, UPT, UPT, UR7, URZ, UR9, UP1, UP2 ;  /* 0x000000ff07097290 */ /* 0x000fe40008fe4409 */
[----:B------:R-:W-:Y:S02]  /*14a0*/  UIADD3 UR15, UP1, UPT, UR8, 0xc, URZ ;  /* 0x0000000c080f7890 */ /* 0x000fe4000ff3e0ff */
[----:B------:R-:W-:Y:S02]  /*14b0*/  UIADD3.X UR7, UPT, UPT, UR7, URZ, UR16, UP3, UP4 ;  /* 0x000000ff07077290 */ /* 0x000fe40009fe8410 */
[----:B------:R-:W-:Y:S02]  /*14c0*/  UIADD3 UR8, UP2, UPT, UR5, 0xc, URZ ;  /* 0x0000000c05087890 */ /* 0x000fe4000ff5e0ff */
[----:B------:R-:W-:-:S02]  /*14d0*/  UIADD3 UR4, UPT, UPT, UR4, 0x10, URZ ;  /* 0x0000001004047890 */ /* 0x000fc4000fffe0ff */
[----:B------:R-:W-:Y:S02]  /*14e0*/  UIADD3.X UR11, UPT, UPT, URZ, UR9, URZ, UP1, !UPT ;  /* 0x00000009ff0b7290 */ /* 0x000fe40008ffe4ff */
[----:B------:R-:W-:Y:S01]  /*14f0*/  UIADD3.X UR16, UPT, UPT, URZ, UR7, URZ, UP2, !UPT ;  /* 0x00000007ff107290 */ /* 0x000fe200097fe4ff */
[----:B--2---:R3:W-:Y:S11]  /*1500*/  STG.E desc[UR12][R4.64+0xc], R9 ;  /* 0x00000c0904007986 */ /* 0x0047f6000c10190c */
.L_x_4:
[----:B------:R-:W-:Y:S05]  /*1510*/  BRA.U !UP0, `(.L_x_0) ;  /* 0x0000000108407547 */ /* 0x000fea000b800000 */
[----:B------:R-:W-:-:S12]  /*1520*/  UIADD3 UR6, UPT, UPT, -UR6, URZ, URZ ;  /* 0x000000ff06067290 */ /* 0x000fd8000fffe1ff */
.L_x_5:
[----:B0123--:R-:W-:Y:S01]  /*1530*/  IMAD.U32 R5, RZ, RZ, UR11 ;  /* 0x0000000bff057e24 */ /* 0x00ffe2000f8e00ff */
[----:B------:R-:W-:-:S05]  /*1540*/  MOV R4, UR15 ;  /* 0x0000000f00047c02 */ /* 0x000fca0008000f00 */
[----:B------:R-:W2:Y:S01]  /*1550*/  LDG.E R5, desc[UR12][R4.64] ;  /* 0x0000000c04057981 */ /* 0x000ea2000c1e1900 */
[----:B------:R-:W-:Y:S01]  /*1560*/  MOV R6, UR8 ;  /* 0x0000000800067c02 */ /* 0x000fe20008000f00 */
[----:B------:R-:W-:Y:S01]  /*1570*/  IMAD.U32 R7, RZ, RZ, UR16 ;  /* 0x00000010ff077e24 */ /* 0x000fe2000f8e00ff */
[----:B------:R-:W-:Y:S02]  /*1580*/  USHF.R.S32.HI UR5, URZ, 0x1f, UR4 ;  /* 0x0000001fff057899 */ /* 0x000fe40008011404 */
[----:B------:R-:W-:Y:S02]  /*1590*/  UIADD3 UR15, UP0, UPT, UR4, UR15, URZ ;  /* 0x0000000f040f7290 */ /* 0x000fe4000ff1e0ff */
[----:B------:R-:W-:Y:S02]  /*15a0*/  UIADD3 UR6, UPT, UPT, UR6, 0x1, URZ ;  /* 0x0000000106067890 */ /* 0x000fe4000fffe0ff */
[----:B------:R-:W-:Y:S02]  /*15b0*/  UIADD3.X UR11, UPT, UPT, UR5, UR11, URZ, UP0, !UPT ;  /* 0x0000000b050b7290 */ /* 0x000fe400087fe4ff */
[----:B------:R-:W-:-:S02]  /*15c0*/  UISETP.NE.AND UP0, UPT, UR6, URZ, UPT ;  /* 0x000000ff0600728c */ /* 0x000fc4000bf05270 */
[----:B------:R-:W-:Y:S02]  /*15d0*/  UIADD3 UR8, UP1, UPT, UR4, UR8, URZ ;  /* 0x0000000804087290 */ /* 0x000fe4000ff3e0ff */
[----:B------:R-:W-:Y:S02]  /*15e0*/  UIADD3 UR4, UPT, UPT, UR4, 0x4, URZ ;  /* 0x0000000404047890 */ /* 0x000fe4000fffe0ff */
[----:B------:R-:W-:Y:S01]  /*15f0*/  UIADD3.X UR16, UPT, UPT, UR5, UR16, URZ, UP1, !UPT ;  /* 0x0000001005107290 */ /* 0x000fe20008ffe4ff */
[----:B--2---:R1:W-:Y:S02]  /*1600*/  STG.E desc[UR12][R6.64], R5 ;  /* 0x0000000506007986 */ /* 0x0043e4000c10190c */
[----:B------:R-:W-:Y:S09]  /*1610*/  BRA.U UP0, `(.L_x_5) ;  /* 0xfffffffd00c47547 */ /* 0x000ff2000b83ffff */
.L_x_0:
[----:B0123--:R-:W0:Y:S02]  /*1620*/  LDC.64 R4, c[0x0][0x380] ;  /* 0x0000e000ff047b82 */ /* 0x00fe240000000a00 */
[----:B0-----:R-:W2:Y:S04]  /*1630*/  LDG.E.64 R4, desc[UR12][R4.64] ;  /* 0x0000000c04047981 */ /* 0x001ea8000c1e1b00 */
[----:B--2---:R-:W-:Y:S01]  /*1640*/  STG.E.64 desc[UR12][R2.64], R4 ;  /* 0x0000000402007986 */ /* 0x004fe2000c101b0c */
[----:B------:R-:W-:Y:S05]  /*1650*/  EXIT ;  /* 0x000000000000794d */ /* 0x000fea0003800000 */
.L_x_6:
[----:B------:R-:W-:-:S00]  /*1660*/  BRA `(.L_x_6) ;  /* 0xfffffffc00fc7947 */ /* 0x000fc0000383ffff */
[----:B------:R-:W-:-:S00]  /*1670*/  NOP ;  /* 0x0000000000007918 */ /* 0x000fc00000000000 */
        /* <DEDUP_REMOVED lines=8> */
.L_x_7:


//--------------------- .nv.shared.reserved.0     --------------------------
	.section	.nv.shared.reserved.0,"aw",@nobits
	.weak		__nv_reservedSMEM_offset_0_alias
	.size		__nv_reservedSMEM_offset_0_alias, 0, 64
	.other		__nv_reservedSMEM_offset_0_alias,@"STO_CUDA_RESERVED_SHARED STV_DEFAULT"
__nv_reservedSMEM_offset_0_alias:
	.zero		0
	.zero		64


//--------------------- .nv.constant0._Z8identityPviS_i --------------------------
	.section	.nv.constant0._Z8identityPviS_i,"a",@progbits
	.sectionflags	@""
	.align	4
.nv.constant0._Z8identityPviS_i:
	.zero		924


//--------------------- SYMBOLS --------------------------

	.type		.nv.reservedSmem.offset0,@object
	.size		.nv.reservedSmem.offset0,0x4
